//
// Generated by NVIDIA NVVM Compiler
//
// Compiler Build ID: CL-36424714
// Cuda compilation tools, release 13.0, V13.0.88
// Based on NVVM 20.0.0
//

.version 9.0
.target sm_100
.address_size 64

	// .globl	_Z12suma2D_SHMEMPfS_ii
// _ZZ12suma2D_SHMEMPfS_iiE4data has been demoted

.visible .entry _Z12suma2D_SHMEMPfS_ii(
	.param .u64 .ptr .align 1 _Z12suma2D_SHMEMPfS_ii_param_0,
	.param .u64 .ptr .align 1 _Z12suma2D_SHMEMPfS_ii_param_1,
	.param .u32 _Z12suma2D_SHMEMPfS_ii_param_2,
	.param .u32 _Z12suma2D_SHMEMPfS_ii_param_3
)
{
	.reg .pred 	%p<28>;
	.reg .b32 	%r<57>;
	.reg .b32 	%f<39>;
	.reg .b64 	%rd<11>;
	// demoted variable
	.shared .align 4 .b8 _ZZ12suma2D_SHMEMPfS_iiE4data[4096];
	ld.param.u64 	%rd5, [_Z12suma2D_SHMEMPfS_ii_param_0];
	ld.param.u64 	%rd4, [_Z12suma2D_SHMEMPfS_ii_param_1];
	ld.param.u32 	%r25, [_Z12suma2D_SHMEMPfS_ii_param_2];
	ld.param.u32 	%r26, [_Z12suma2D_SHMEMPfS_ii_param_3];
	cvta.to.global.u64 	%rd1, %rd5;
	mov.u32 	%r27, %ntid.x;
	mov.u32 	%r28, %ctaid.x;
	mov.u32 	%r29, %tid.x;
	mad.lo.s32 	%r30, %r27, %r28, %r29;
	mov.u32 	%r31, %ntid.y;
	mov.u32 	%r32, %ctaid.y;
	mov.u32 	%r33, %tid.y;
	mad.lo.s32 	%r1, %r31, %r32, %r33;
	mul.lo.s32 	%r2, %r25, %r30;
	shl.b32 	%r34, %r30, 2;
	mov.u32 	%r35, _ZZ12suma2D_SHMEMPfS_iiE4data;
	add.s32 	%r3, %r35, %r34;
	mov.b32 	%r36, 0;
	st.shared.u32 	[%r3], %r36;
	sub.s32 	%r53, %r30, %r26;
	add.s32 	%r5, %r26, %r30;
	setp.gt.s32 	%p1, %r53, %r5;
	mov.f32 	%f33, 0f00000000;
	@%p1 bra 	$L__BB0_22;
	sub.s32 	%r6, %r1, %r26;
	add.s32 	%r7, %r26, %r1;
	shl.b32 	%r8, %r26, 1;
	add.s32 	%r9, %r6, 1;
	and.b32  	%r10, %r26, 1;
	add.s32 	%r11, %r6, 2;
	add.s32 	%r12, %r6, 3;
	mov.f32 	%f33, 0f00000000;
$L__BB0_2:
	mov.u32 	%r13, %r53;
	setp.gt.s32 	%p2, %r6, %r7;
	@%p2 bra 	$L__BB0_21;
	mul.lo.s32 	%r14, %r13, %r25;
	or.b32  	%r37, %r6, %r13;
	setp.lt.s32 	%p3, %r37, 0;
	max.s32 	%r38, %r6, %r13;
	setp.ge.s32 	%p4, %r38, %r25;
	add.s32 	%r39, %r6, %r14;
	mul.wide.s32 	%rd6, %r39, 4;
	add.s64 	%rd2, %rd1, %rd6;
	or.pred  	%p5, %p4, %p3;
	@%p5 bra 	$L__BB0_5;
	ld.global.f32 	%f21, [%rd2];
	add.f32 	%f33, %f33, %f21;
	st.shared.f32 	[%r3], %f33;
$L__BB0_5:
	setp.eq.s32 	%p6, %r10, 0;
	mov.u32 	%r56, %r9;
	@%p6 bra 	$L__BB0_10;
	or.b32  	%r40, %r9, %r13;
	setp.lt.s32 	%p7, %r40, 0;
	max.s32 	%r41, %r9, %r13;
	setp.ge.s32 	%p8, %r41, %r25;
	or.pred  	%p9, %p8, %p7;
	@%p9 bra 	$L__BB0_8;
	ld.global.f32 	%f22, [%rd2+4];
	add.f32 	%f33, %f33, %f22;
	st.shared.f32 	[%r3], %f33;
$L__BB0_8:
	or.b32  	%r42, %r11, %r13;
	setp.lt.s32 	%p10, %r42, 0;
	max.s32 	%r43, %r11, %r13;
	setp.ge.s32 	%p11, %r43, %r25;
	or.pred  	%p12, %p11, %p10;
	mov.u32 	%r56, %r12;
	@%p12 bra 	$L__BB0_10;
	ld.global.f32 	%f23, [%rd2+8];
	add.f32 	%f33, %f33, %f23;
	st.shared.f32 	[%r3], %f33;
$L__BB0_10:
	setp.lt.u32 	%p13, %r8, 3;
	@%p13 bra 	$L__BB0_21;
	add.s32 	%r55, %r56, %r14;
$L__BB0_12:
	or.b32  	%r44, %r56, %r13;
	setp.lt.s32 	%p14, %r44, 0;
	max.s32 	%r45, %r56, %r13;
	setp.ge.s32 	%p15, %r45, %r25;
	mul.wide.s32 	%rd7, %r55, 4;
	add.s64 	%rd3, %rd1, %rd7;
	or.pred  	%p16, %p15, %p14;
	@%p16 bra 	$L__BB0_14;
	ld.global.f32 	%f24, [%rd3];
	add.f32 	%f33, %f33, %f24;
	st.shared.f32 	[%r3], %f33;
$L__BB0_14:
	add.s32 	%r19, %r56, 1;
	or.b32  	%r46, %r19, %r13;
	setp.lt.s32 	%p17, %r46, 0;
	max.s32 	%r47, %r19, %r13;
	setp.ge.s32 	%p18, %r47, %r25;
	or.pred  	%p19, %p18, %p17;
	@%p19 bra 	$L__BB0_16;
	ld.global.f32 	%f25, [%rd3+4];
	add.f32 	%f33, %f33, %f25;
	st.shared.f32 	[%r3], %f33;
$L__BB0_16:
	add.s32 	%r20, %r19, 1;
	or.b32  	%r48, %r20, %r13;
	setp.lt.s32 	%p20, %r48, 0;
	max.s32 	%r49, %r20, %r13;
	setp.ge.s32 	%p21, %r49, %r25;
	or.pred  	%p22, %p21, %p20;
	@%p22 bra 	$L__BB0_18;
	ld.global.f32 	%f26, [%rd3+8];
	add.f32 	%f33, %f33, %f26;
	st.shared.f32 	[%r3], %f33;
$L__BB0_18:
	add.s32 	%r21, %r20, 1;
	or.b32  	%r50, %r21, %r13;
	setp.lt.s32 	%p23, %r50, 0;
	max.s32 	%r51, %r21, %r13;
	setp.ge.s32 	%p24, %r51, %r25;
	or.pred  	%p25, %p24, %p23;
	@%p25 bra 	$L__BB0_20;
	ld.global.f32 	%f27, [%rd3+12];
	add.f32 	%f33, %f33, %f27;
	st.shared.f32 	[%r3], %f33;
$L__BB0_20:
	add.s32 	%r55, %r55, 4;
	setp.ne.s32 	%p26, %r21, %r7;
	add.s32 	%r56, %r21, 1;
	@%p26 bra 	$L__BB0_12;
$L__BB0_21:
	add.s32 	%r53, %r13, 1;
	setp.ne.s32 	%p27, %r13, %r5;
	@%p27 bra 	$L__BB0_2;
$L__BB0_22:
	cvta.to.global.u64 	%rd8, %rd4;
	add.s32 	%r52, %r2, %r1;
	mul.wide.s32 	%rd9, %r52, 4;
	add.s64 	%rd10, %rd8, %rd9;
	st.global.f32 	[%rd10], %f33;
	ret;

}


// ===== COMPILED SASS (sm_100) =====

	.target	sm_100

	.elftype	@"ET_EXEC"


//--------------------- .note.nv.tkinfo           --------------------------
	.section	.note.nv.tkinfo,"",@"SHT_NOTE"
	.sectionflags	@"SHF_NOTE_NV_TKINFO"
	.tkinfo
        /*0018*/ 	.word	0x00000002
        /*0030*/ 	.string	""
        /*0030*/ 	.string	"ptxas"
        /*0030*/ 	.string	"Cuda compilation tools, release 13.0, V13.0.88"
        /*0030*/ 	.string	"Build cuda_13.0.r13.0/compiler.36424714_0"
        /*0030*/ 	.string	"-arch sm_100 -m 64 "



//--------------------- .note.nv.cuinfo           --------------------------
	.section	.note.nv.cuinfo,"",@"SHT_NOTE"
	.sectionflags	@"SHF_NOTE_NV_CUINFO"
        /*0018*/ 	.short	0x0002
        /*001a*/ 	.short	0x0064
        /*001c*/ 	.short	0x0082
	.zero		2


//--------------------- .nv.info                  --------------------------
	.section	.nv.info,"",@"SHT_CUDA_INFO"
	.align	4


	//----- nvinfo : EIATTR_REGCOUNT
	.align		4
        /*0000*/ 	.byte	0x04, 0x2f
        /*0002*/ 	.short	(.L_1 - .L_0)
	.align		4
.L_0:
        /*0004*/ 	.word	index@(_Z12suma2D_SHMEMPfS_ii)
        /*0008*/ 	.word	0x0000001c


	//----- nvinfo : EIATTR_FRAME_SIZE
	.align		4
.L_1:
        /*000c*/ 	.byte	0x04, 0x11
        /*000e*/ 	.short	(.L_3 - .L_2)
	.align		4
.L_2:
        /*0010*/ 	.word	index@(_Z12suma2D_SHMEMPfS_ii)
        /*0014*/ 	.word	0x00000000


	//----- nvinfo : EIATTR_MIN_STACK_SIZE
	.align		4
.L_3:
        /*0018*/ 	.byte	0x04, 0x12
        /*001a*/ 	.short	(.L_5 - .L_4)
	.align		4
.L_4:
        /*001c*/ 	.word	index@(_Z12suma2D_SHMEMPfS_ii)
        /*0020*/ 	.word	0x00000000
.L_5:


//--------------------- .nv.compat                --------------------------
	.section	.nv.compat,"",@"SHT_CUDA_COMPAT_INFO"
	.align	4
        /*0000*/ 	.byte	0x02, 0x09, 0x00, 0x00, 0x02, 0x02, 0x01, 0x00, 0x02, 0x05, 0x05, 0x00, 0x03, 0x07, 0x01, 0x01
        /*0010*/ 	.byte	0x02, 0x03, 0x00, 0x00, 0x02, 0x06, 0x01, 0x00, 0x04, 0x0b, 0x08, 0x00, 0x09, 0x00, 0x00, 0x00
        /*0020*/ 	.byte	0x00, 0x00, 0x00, 0x00


//--------------------- .nv.info._Z12suma2D_SHMEMPfS_ii --------------------------
	.section	.nv.info._Z12suma2D_SHMEMPfS_ii,"",@"SHT_CUDA_INFO"
	.sectionflags	@""
	.align	4


	//----- nvinfo : EIATTR_CUDA_API_VERSION
	.align		4
        /*0000*/ 	.byte	0x04, 0x37
        /*0002*/ 	.short	(.L_7 - .L_6)
.L_6:
        /*0004*/ 	.word	0x00000082


	//----- nvinfo : EIATTR_KPARAM_INFO
	.align		4
.L_7:
        /*0008*/ 	.byte	0x04, 0x17
        /*000a*/ 	.short	(.L_9 - .L_8)
.L_8:
        /*000c*/ 	.word	0x00000000
        /*0010*/ 	.short	0x0003
        /*0012*/ 	.short	0x0014
        /*0014*/ 	.byte	0x00, 0xf0, 0x11, 0x00


	//----- nvinfo : EIATTR_KPARAM_INFO
	.align		4
.L_9:
        /*0018*/ 	.byte	0x04, 0x17
        /*001a*/ 	.short	(.L_11 - .L_10)
.L_10:
        /*001c*/ 	.word	0x00000000
        /*0020*/ 	.short	0x0002
        /*0022*/ 	.short	0x0010
        /*0024*/ 	.byte	0x00, 0xf0, 0x11, 0x00


	//----- nvinfo : EIATTR_KPARAM_INFO
	.align		4
.L_11:
        /*0028*/ 	.byte	0x04, 0x17
        /*002a*/ 	.short	(.L_13 - .L_12)
.L_12:
        /*002c*/ 	.word	0x00000000
        /*0030*/ 	.short	0x0001
        /*0032*/ 	.short	0x0008
        /*0034*/ 	.byte	0x00, 0xf5, 0x21, 0x00


	//----- nvinfo : EIATTR_KPARAM_INFO
	.align		4
.L_13:
        /*0038*/ 	.byte	0x04, 0x17
        /*003a*/ 	.short	(.L_15 - .L_14)
.L_14:
        /*003c*/ 	.word	0x00000000
        /*0040*/ 	.short	0x0000
        /*0042*/ 	.short	0x0000
        /*0044*/ 	.byte	0x00, 0xf5, 0x21, 0x00


	//----- nvinfo : EIATTR_SPARSE_MMA_MASK
	.align		4
.L_15:
        /*0048*/ 	.byte	0x03, 0x50
        /*004a*/ 	.short	0x0000


	//----- nvinfo : EIATTR_MAXREG_COUNT
	.align		4
        /*004c*/ 	.byte	0x03, 0x1b
        /*004e*/ 	.short	0x00ff


	//----- nvinfo : EIATTR_MERCURY_ISA_VERSION
	.align		4
        /*0050*/ 	.byte	0x03, 0x5f
        /*0052*/ 	.short	0x0101


	//----- nvinfo : EIATTR_VRC_CTA_INIT_COUNT
	.align		4
        /*0054*/ 	.byte	0x02, 0x4a
	.zero		1
	.zero		1


	//----- nvinfo : EIATTR_EXIT_INSTR_OFFSETS
	.align		4
        /*0058*/ 	.byte	0x04, 0x1c
        /*005a*/ 	.short	(.L_17 - .L_16)


	//   ....[0]....
.L_16:
        /*005c*/ 	.word	0x00000740


	//----- nvinfo : EIATTR_CRS_STACK_SIZE
	.align		4
.L_17:
        /*0060*/ 	.byte	0x04, 0x1e
        /*0062*/ 	.short	(.L_19 - .L_18)
.L_18:
        /*0064*/ 	.word	0x00000000


	//----- nvinfo : EIATTR_CBANK_PARAM_SIZE
	.align		4
.L_19:
        /*0068*/ 	.byte	0x03, 0x19
        /*006a*/ 	.short	0x0018


	//----- nvinfo : EIATTR_PARAM_CBANK
	.align		4
        /*006c*/ 	.byte	0x04, 0x0a
        /*006e*/ 	.short	(.L_21 - .L_20)
	.align		4
.L_20:
        /*0070*/ 	.word	index@(.nv.constant0._Z12suma2D_SHMEMPfS_ii)
        /*0074*/ 	.short	0x0380
        /*0076*/ 	.short	0x0018


	//----- nvinfo : EIATTR_SW_WAR
	.align		4
.L_21:
        /*0078*/ 	.byte	0x04, 0x36
        /*007a*/ 	.short	(.L_23 - .L_22)
.L_22:
        /*007c*/ 	.word	0x00000008
.L_23:


//--------------------- .nv.callgraph             --------------------------
	.section	.nv.callgraph,"",@"SHT_CUDA_CALLGRAPH"
	.align	4
	.sectionentsize	8
	.align		4
        /*0000*/ 	.word	0x00000000
	.align		4
        /*0004*/ 	.word	0xffffffff
	.align		4
        /*0008*/ 	.word	0x00000000
	.align		4
        /*000c*/ 	.word	0xfffffffe
	.align		4
        /*0010*/ 	.word	0x00000000
	.align		4
        /*0014*/ 	.word	0xfffffffd
	.align		4
        /*0018*/ 	.word	0x00000000
	.align		4
        /*001c*/ 	.word	0xfffffffc


//--------------------- .text._Z12suma2D_SHMEMPfS_ii --------------------------
	.section	.text._Z12suma2D_SHMEMPfS_ii,"ax",@progbits
	.align	128
        .global         _Z12suma2D_SHMEMPfS_ii
        .type           _Z12suma2D_SHMEMPfS_ii,@function
        .size           _Z12suma2D_SHMEMPfS_ii,(.L_x_10 - _Z12suma2D_SHMEMPfS_ii)
        .other          _Z12suma2D_SHMEMPfS_ii,@"STO_CUDA_ENTRY STV_DEFAULT"
_Z12suma2D_SHMEMPfS_ii:
.text._Z12suma2D_SHMEMPfS_ii:
[----:B------:R-:W-:Y:S01]  /*0000*/  LDC R1, c[0x0][0x37c] ;  /* 0x0000df00ff017b82 */ /* 0x000fe20000000800 */
[----:B------:R-:W0:Y:S07]  /*0010*/  S2R R6, SR_CTAID.X ;  /* 0x0000000000067919 */ /* 0x000e2e0000002500 */
[----:B------:R-:W1:Y:S01]  /*0020*/  S2UR UR5, SR_CgaCtaId ;  /* 0x00000000000579c3 */ /* 0x000e620000008800 */
[----:B------:R-:W0:Y:S01]  /*0030*/  LDCU UR6, c[0x0][0x360] ;  /* 0x00006c00ff0677ac */ /* 0x000e220008000800 */
[----:B------:R-:W-:Y:S01]  /*0040*/  BSSY.RECONVERGENT B0, `(.L_x_0) ;  /* 0x000006a000007945 */ /* 0x000fe20003800200 */
[----:B------:R-:W0:Y:S01]  /*0050*/  S2R R3, SR_TID.X ;  /* 0x0000000000037919 */ /* 0x000e220000002100 */
[----:B------:R-:W-:Y:S01]  /*0060*/  UMOV UR4, 0x400 ;  /* 0x0000040000047882 */ /* 0x000fe20000000000 */
[----:B------:R-:W2:Y:S03]  /*0070*/  S2R R7, SR_CTAID.Y ;  /* 0x0000000000077919 */ /* 0x000ea60000002600 */
[----:B------:R-:W3:Y:S01]  /*0080*/  LDC R13, c[0x0][0x394] ;  /* 0x0000e500ff0d7b82 */ /* 0x000ee20000000800 */
[----:B------:R-:W2:Y:S01]  /*0090*/  S2R R0, SR_TID.Y ;  /* 0x0000000000007919 */ /* 0x000ea20000002200 */
[----:B-1----:R-:W-:Y:S01]  /*00a0*/  ULEA UR4, UR5, UR4, 0x18 ;  /* 0x0000000405047291 */ /* 0x002fe2000f8ec0ff */
[----:B0-----:R-:W-:Y:S01]  /*00b0*/  IMAD R6, R6, UR6, R3 ;  /* 0x0000000606067c24 */ /* 0x001fe2000f8e0203 */
[----:B------:R-:W2:Y:S03]  /*00c0*/  LDCU UR6, c[0x0][0x364] ;  /* 0x00006c80ff0677ac */ /* 0x000ea60008000800 */
[C-C-:B---3--:R-:W-:Y:S01]  /*00d0*/  IMAD.IADD R11, R6.reuse, 0x1, -R13.reuse ;  /* 0x00000001060b7824 */ /* 0x148fe200078e0a0d */
[C---:B------:R-:W-:Y:S01]  /*00e0*/  LEA R9, R6.reuse, UR4, 0x2 ;  /* 0x0000000406097c11 */ /* 0x040fe2000f8e10ff */
[----:B------:R-:W-:-:S04]  /*00f0*/  IMAD.IADD R8, R6, 0x1, R13 ;  /* 0x0000000106087824 */ /* 0x000fc800078e020d */
[----:B------:R-:W0:Y:S01]  /*0100*/  LDCU.64 UR4, c[0x0][0x358] ;  /* 0x00006b00ff0477ac */ /* 0x000e220008000a00 */
[----:B------:R1:W-:Y:S01]  /*0110*/  STS [R9], RZ ;  /* 0x000000ff09007388 */ /* 0x0003e20000000800 */
[----:B------:R-:W-:Y:S01]  /*0120*/  ISETP.GT.AND P0, PT, R11, R8, PT ;  /* 0x000000080b00720c */ /* 0x000fe20003f04270 */
[----:B--2---:R-:W-:Y:S02]  /*0130*/  IMAD R7, R7, UR6, R0 ;  /* 0x0000000607077c24 */ /* 0x004fe4000f8e0200 */
[----:B------:R-:W-:-:S10]  /*0140*/  IMAD.MOV.U32 R0, RZ, RZ, RZ ;  /* 0x000000ffff007224 */ /* 0x000fd400078e00ff */
[----:B-1----:R-:W-:Y:S05]  /*0150*/  @P0 BRA `(.L_x_1) ;  /* 0x0000000400600947 */ /* 0x002fea0003800000 */
[----:B------:R-:W-:Y:S02]  /*0160*/  IMAD.SHL.U32 R0, R13, 0x2, RZ ;  /* 0x000000020d007824 */ /* 0x000fe400078e00ff */
[C-C-:B------:R-:W-:Y:S02]  /*0170*/  IMAD.IADD R10, R7.reuse, 0x1, -R13.reuse ;  /* 0x00000001070a7824 */ /* 0x140fe400078e0a0d */
[----:B------:R-:W-:Y:S01]  /*0180*/  IMAD.IADD R13, R7, 0x1, R13 ;  /* 0x00000001070d7824 */ /* 0x000fe200078e020d */
[----:B------:R-:W-:Y:S01]  /*0190*/  ISETP.GE.U32.AND P4, PT, R0, 0x3, PT ;  /* 0x000000030000780c */ /* 0x000fe20003f86070 */
[----:B------:R-:W-:Y:S02]  /*01a0*/  IMAD.MOV.U32 R0, RZ, RZ, RZ ;  /* 0x000000ffff007224 */ /* 0x000fe400078e00ff */
[C---:B------:R-:W-:Y:S02]  /*01b0*/  VIADD R12, R10.reuse, 0x1 ;  /* 0x000000010a0c7836 */ /* 0x040fe40000000000 */
[----:B------:R-:W-:-:S02]  /*01c0*/  VIADD R14, R10, 0x2 ;  /* 0x000000020a0e7836 */ /* 0x000fc40000000000 */
[----:B------:R-:W-:-:S07]  /*01d0*/  VIADD R15, R10, 0x3 ;  /* 0x000000030a0f7836 */ /* 0x000fce0000000000 */
.L_x_8:
[----:B------:R-:W-:Y:S01]  /*01e0*/  ISETP.GT.AND P0, PT, R10, R13, PT ;  /* 0x0000000d0a00720c */ /* 0x000fe20003f04270 */
[----:B------:R-:W-:-:S12]  /*01f0*/  BSSY.RECONVERGENT B1, `(.L_x_2) ;  /* 0x000004b000017945 */ /* 0x000fd80003800200 */
[----:B-1-3--:R-:W-:Y:S05]  /*0200*/  @P0 BRA `(.L_x_3) ;  /* 0x0000000400240947 */ /* 0x00afea0003800000 */
[----:B------:R-:W1:Y:S01]  /*0210*/  LDC R19, c[0x0][0x390] ;  /* 0x0000e400ff137b82 */ /* 0x000e620000000800 */
[-C--:B------:R-:W-:Y:S01]  /*0220*/  LOP3.LUT R4, R10, R11.reuse, RZ, 0xfc, !PT ;  /* 0x0000000b0a047212 */ /* 0x080fe200078efcff */
[----:B------:R-:W-:Y:S03]  /*0230*/  BSSY.RECONVERGENT B2, `(.L_x_4) ;  /* 0x000000b000027945 */ /* 0x000fe60003800200 */
[----:B------:R-:W-:Y:S02]  /*0240*/  ISETP.GE.AND P0, PT, R4, RZ, PT ;  /* 0x000000ff0400720c */ /* 0x000fe40003f06270 */
[----:B------:R-:W-:Y:S01]  /*0250*/  VIMNMX R4, PT, PT, R10, R11, !PT ;  /* 0x0000000b0a047248 */ /* 0x000fe20007fe0100 */
[----:B------:R-:W2:Y:S03]  /*0260*/  LDC.64 R2, c[0x0][0x380] ;  /* 0x0000e000ff027b82 */ /* 0x000ea60000000a00 */
[-C--:B-1----:R-:W-:Y:S01]  /*0270*/  ISETP.GE.OR P0, PT, R4, R19.reuse, !P0 ;  /* 0x000000130400720c */ /* 0x082fe20004706670 */
[----:B------:R-:W-:-:S04]  /*0280*/  IMAD R5, R11, R19, R10 ;  /* 0x000000130b057224 */ /* 0x000fc800078e020a */
[----:B--2---:R-:W-:-:S08]  /*0290*/  IMAD.WIDE R2, R5, 0x4, R2 ;  /* 0x0000000405027825 */ /* 0x004fd000078e0202 */
[----:B------:R-:W-:Y:S05]  /*02a0*/  @P0 BRA `(.L_x_5) ;  /* 0x00000000000c0947 */ /* 0x000fea0003800000 */
[----:B0-----:R-:W2:Y:S02]  /*02b0*/  LDG.E R5, desc[UR4][R2.64] ;  /* 0x0000000402057981 */ /* 0x001ea4000c1e1900 */
[----:B--2---:R-:W-:-:S05]  /*02c0*/  FADD R0, R0, R5 ;  /* 0x0000000500007221 */ /* 0x004fca0000000000 */
[----:B------:R1:W-:Y:S02]  /*02d0*/  STS [R9], R0 ;  /* 0x0000000009007388 */ /* 0x0003e40000000800 */
.L_x_5:
[----:B0-----:R-:W-:Y:S05]  /*02e0*/  BSYNC.RECONVERGENT B2 ;  /* 0x0000000000027941 */ /* 0x001fea0003800200 */
.L_x_4:
[----:B------:R-:W0:Y:S01]  /*02f0*/  LDCU UR6, c[0x0][0x394] ;  /* 0x00007280ff0677ac */ /* 0x000e220008000800 */
[----:B------:R-:W-:Y:S01]  /*0300*/  IMAD.MOV.U32 R16, RZ, RZ, R12 ;  /* 0x000000ffff107224 */ /* 0x000fe200078e000c */
[----:B0-----:R-:W-:-:S09]  /*0310*/  ULOP3.LUT UP0, URZ, UR6, 0x1, URZ, 0xc0, !UPT ;  /* 0x0000000106ff7892 */ /* 0x001fd2000f80c0ff */
[----:B------:R-:W-:Y:S05]  /*0320*/  BRA.U !UP0, `(.L_x_6) ;  /* 0x00000001083c7547 */ /* 0x000fea000b800000 */
[CC--:B------:R-:W-:Y:S02]  /*0330*/  LOP3.LUT R5, R12.reuse, R11.reuse, RZ, 0xfc, !PT ;  /* 0x0000000b0c057212 */ /* 0x0c0fe400078efcff */
[-C--:B------:R-:W-:Y:S02]  /*0340*/  VIMNMX R4, PT, PT, R12, R11.reuse, !PT ;  /* 0x0000000b0c047248 */ /* 0x080fe40007fe0100 */
[----:B------:R-:W-:Y:S02]  /*0350*/  ISETP.GE.AND P0, PT, R5, RZ, PT ;  /* 0x000000ff0500720c */ /* 0x000fe40003f06270 */
[----:B------:R-:W-:Y:S02]  /*0360*/  LOP3.LUT R5, R14, R11, RZ, 0xfc, !PT ;  /* 0x0000000b0e057212 */ /* 0x000fe400078efcff */
[----:B------:R-:W-:Y:S02]  /*0370*/  ISETP.GE.OR P0, PT, R4, R19, !P0 ;  /* 0x000000130400720c */ /* 0x000fe40004706670 */
[----:B------:R-:W-:-:S02]  /*0380*/  VIMNMX R4, PT, PT, R14, R11, !PT ;  /* 0x0000000b0e047248 */ /* 0x000fc40007fe0100 */
[----:B------:R-:W-:-:S04]  /*0390*/  ISETP.GE.AND P1, PT, R5, RZ, PT ;  /* 0x000000ff0500720c */ /* 0x000fc80003f26270 */
[----:B------:R-:W-:-:S05]  /*03a0*/  ISETP.GE.OR P1, PT, R4, R19, !P1 ;  /* 0x000000130400720c */ /* 0x000fca0004f26670 */
[----:B------:R-:W1:Y:S08]  /*03b0*/  @!P0 LDG.E R5, desc[UR4][R2.64+0x4] ;  /* 0x0000040402058981 */ /* 0x000e70000c1e1900 */
[----:B------:R-:W2:Y:S01]  /*03c0*/  @!P1 LDG.E R17, desc[UR4][R2.64+0x8] ;  /* 0x0000080402119981 */ /* 0x000ea2000c1e1900 */
[----:B------:R-:W-:Y:S02]  /*03d0*/  IMAD.MOV.U32 R16, RZ, RZ, R15 ;  /* 0x000000ffff107224 */ /* 0x000fe400078e000f */
[----:B-1----:R-:W-:-:S05]  /*03e0*/  @!P0 FADD R0, R0, R5 ;  /* 0x0000000500008221 */ /* 0x002fca0000000000 */
[----:B------:R2:W-:Y:S02]  /*03f0*/  @!P0 STS [R9], R0 ;  /* 0x0000000009008388 */ /* 0x0005e40000000800 */
[----:B--2---:R-:W-:-:S05]  /*0400*/  @!P1 FADD R0, R0, R17 ;  /* 0x0000001100009221 */ /* 0x004fca0000000000 */
[----:B------:R0:W-:Y:S02]  /*0410*/  @!P1 STS [R9], R0 ;  /* 0x0000000009009388 */ /* 0x0001e40000000800 */
.L_x_6:
[----:B------:R-:W-:Y:S05]  /*0420*/  @!P4 BRA `(.L_x_3) ;  /* 0x00000000009cc947 */ /* 0x000fea0003800000 */
[----:B------:R-:W2:Y:S01]  /*0430*/  LDC.64 R2, c[0x0][0x380] ;  /* 0x0000e000ff027b82 */ /* 0x000ea20000000a00 */
[----:B------:R-:W-:-:S07]  /*0440*/  IMAD R17, R11, R19, R16 ;  /* 0x000000130b117224 */ /* 0x000fce00078e0210 */
.L_x_7:
[----:B---3--:R-:W3:Y:S01]  /*0450*/  LDCU UR6, c[0x0][0x390] ;  /* 0x00007200ff0677ac */ /* 0x008ee20008000800 */
[CC--:B------:R-:W-:Y:S01]  /*0460*/  LOP3.LUT R5, R16.reuse, R11.reuse, RZ, 0xfc, !PT ;  /* 0x0000000b10057212 */ /* 0x0c0fe200078efcff */
[C---:B------:R-:W-:Y:S02]  /*0470*/  VIADD R4, R16.reuse, 0x1 ;  /* 0x0000000110047836 */ /* 0x040fe40000000000 */
[C---:B------:R-:W-:Y:S01]  /*0480*/  VIADD R18, R16.reuse, 0x2 ;  /* 0x0000000210127836 */ /* 0x040fe20000000000 */
[----:B------:R-:W-:Y:S01]  /*0490*/  ISETP.GE.AND P0, PT, R5, RZ, PT ;  /* 0x000000ff0500720c */ /* 0x000fe20003f06270 */
[C---:B------:R-:W-:Y:S01]  /*04a0*/  VIADD R20, R16.reuse, 0x3 ;  /* 0x0000000310147836 */ /* 0x040fe20000000000 */
[-C--:B------:R-:W-:Y:S02]  /*04b0*/  VIMNMX R5, PT, PT, R16, R11.reuse, !PT ;  /* 0x0000000b10057248 */ /* 0x080fe40007fe0100 */
[CC--:B------:R-:W-:Y:S02]  /*04c0*/  LOP3.LUT R19, R4.reuse, R11.reuse, RZ, 0xfc, !PT ;  /* 0x0000000b04137212 */ /* 0x0c0fe400078efcff */
[----:B------:R-:W-:-:S02]  /*04d0*/  VIMNMX R4, PT, PT, R4, R11, !PT ;  /* 0x0000000b04047248 */ /* 0x000fc40007fe0100 */
[----:B------:R-:W-:Y:S02]  /*04e0*/  ISETP.GE.AND P1, PT, R19, RZ, PT ;  /* 0x000000ff1300720c */ /* 0x000fe40003f26270 */
[-C--:B------:R-:W-:Y:S02]  /*04f0*/  LOP3.LUT R21, R18, R11.reuse, RZ, 0xfc, !PT ;  /* 0x0000000b12157212 */ /* 0x080fe400078efcff */
[----:B------:R-:W-:Y:S02]  /*0500*/  LOP3.LUT R19, R20, R11, RZ, 0xfc, !PT ;  /* 0x0000000b14137212 */ /* 0x000fe400078efcff */
[----:B---3--:R-:W-:Y:S02]  /*0510*/  ISETP.GE.OR P0, PT, R5, UR6, !P0 ;  /* 0x0000000605007c0c */ /* 0x008fe4000c706670 */
[----:B------:R-:W-:Y:S01]  /*0520*/  ISETP.GE.OR P1, PT, R4, UR6, !P1 ;  /* 0x0000000604007c0c */ /* 0x000fe2000cf26670 */
[----:B--2---:R-:W-:Y:S01]  /*0530*/  IMAD.WIDE R4, R17, 0x4, R2 ;  /* 0x0000000411047825 */ /* 0x004fe200078e0202 */
[----:B------:R-:W-:-:S02]  /*0540*/  ISETP.GE.AND P3, PT, R21, RZ, PT ;  /* 0x000000ff1500720c */ /* 0x000fc40003f66270 */
[-C--:B------:R-:W-:Y:S02]  /*0550*/  VIMNMX R18, PT, PT, R18, R11.reuse, !PT ;  /* 0x0000000b12127248 */ /* 0x080fe40007fe0100 */
[----:B------:R-:W-:Y:S02]  /*0560*/  ISETP.GE.AND P2, PT, R19, RZ, PT ;  /* 0x000000ff1300720c */ /* 0x000fe40003f46270 */
[----:B------:R-:W-:Y:S02]  /*0570*/  ISETP.GE.OR P3, PT, R18, UR6, !P3 ;  /* 0x0000000612007c0c */ /* 0x000fe4000df66670 */
[----:B------:R-:W-:Y:S01]  /*0580*/  VIMNMX R18, PT, PT, R20, R11, !PT ;  /* 0x0000000b14127248 */ /* 0x000fe20007fe0100 */
[----:B------:R-:W0:Y:S03]  /*0590*/  @!P0 LDG.E R19, desc[UR4][R4.64] ;  /* 0x0000000404138981 */ /* 0x000e26000c1e1900 */
[----:B------:R-:W-:Y:S01]  /*05a0*/  ISETP.GE.OR P2, PT, R18, UR6, !P2 ;  /* 0x0000000612007c0c */ /* 0x000fe2000d746670 */
[----:B------:R-:W2:Y:S06]  /*05b0*/  @!P1 LDG.E R21, desc[UR4][R4.64+0x4] ;  /* 0x0000040404159981 */ /* 0x000eac000c1e1900 */
[----:B------:R-:W3:Y:S06]  /*05c0*/  @!P3 LDG.E R23, desc[UR4][R4.64+0x8] ;  /* 0x000008040417b981 */ /* 0x000eec000c1e1900 */
[----:B------:R-:W4:Y:S01]  /*05d0*/  @!P2 LDG.E R25, desc[UR4][R4.64+0xc] ;  /* 0x00000c040419a981 */ /* 0x000f22000c1e1900 */
[----:B------:R-:W-:-:S02]  /*05e0*/  VIADD R17, R17, 0x4 ;  /* 0x0000000411117836 */ /* 0x000fc40000000000 */
[----:B------:R-:W-:Y:S02]  /*05f0*/  VIADD R16, R16, 0x4 ;  /* 0x0000000410107836 */ /* 0x000fe40000000000 */
[----:B01----:R-:W-:-:S05]  /*0600*/  @!P0 FADD R0, R0, R19 ;  /* 0x0000001300008221 */ /* 0x003fca0000000000 */
[----:B------:R2:W-:Y:S01]  /*0610*/  @!P0 STS [R9], R0 ;  /* 0x0000000009008388 */ /* 0x0005e20000000800 */
[----:B------:R-:W-:Y:S01]  /*0620*/  ISETP.NE.AND P0, PT, R20, R13, PT ;  /* 0x0000000d1400720c */ /* 0x000fe20003f05270 */
[----:B--2---:R-:W-:-:S05]  /*0630*/  @!P1 FADD R0, R0, R21 ;  /* 0x0000001500009221 */ /* 0x004fca0000000000 */
[----:B------:R3:W-:Y:S02]  /*0640*/  @!P1 STS [R9], R0 ;  /* 0x0000000009009388 */ /* 0x0007e40000000800 */
[----:B---3--:R-:W-:-:S05]  /*0650*/  @!P3 FADD R0, R0, R23 ;  /* 0x000000170000b221 */ /* 0x008fca0000000000 */
[----:B------:R4:W-:Y:S02]  /*0660*/  @!P3 STS [R9], R0 ;  /* 0x000000000900b388 */ /* 0x0009e40000000800 */
[----:B----4-:R-:W-:-:S05]  /*0670*/  @!P2 FADD R0, R0, R25 ;  /* 0x000000190000a221 */ /* 0x010fca0000000000 */
[----:B------:R3:W-:Y:S01]  /*0680*/  @!P2 STS [R9], R0 ;  /* 0x000000000900a388 */ /* 0x0007e20000000800 */
[----:B------:R-:W-:Y:S05]  /*0690*/  @P0 BRA `(.L_x_7) ;  /* 0xfffffffc006c0947 */ /* 0x000fea000383ffff */
.L_x_3:
[----:B0-----:R-:W-:Y:S05]  /*06a0*/  BSYNC.RECONVERGENT B1 ;  /* 0x0000000000017941 */ /* 0x001fea0003800200 */
.L_x_2:
[C---:B------:R-:W-:Y:S01]  /*06b0*/  ISETP.NE.AND P0, PT, R11.reuse, R8, PT ;  /* 0x000000080b00720c */ /* 0x040fe20003f05270 */
[----:B------:R-:W-:-:S12]  /*06c0*/  VIADD R11, R11, 0x1 ;  /* 0x000000010b0b7836 */ /* 0x000fd80000000000 */
[----:B------:R-:W-:Y:S05]  /*06d0*/  @P0 BRA `(.L_x_8) ;  /* 0xfffffff800c00947 */ /* 0x000fea000383ffff */
.L_x_1:
[----:B0-----:R-:W-:Y:S05]  /*06e0*/  BSYNC.RECONVERGENT B0 ;  /* 0x0000000000007941 */ /* 0x001fea0003800200 */
.L_x_0:
[----:B------:R-:W0:Y:S01]  /*06f0*/  LDC.64 R2, c[0x0][0x388] ;  /* 0x0000e200ff027b82 */ /* 0x000e220000000a00 */
[----:B------:R-:W2:Y:S02]  /*0700*/  LDCU UR6, c[0x0][0x390] ;  /* 0x00007200ff0677ac */ /* 0x000ea40008000800 */
[----:B--2---:R-:W-:-:S04]  /*0710*/  IMAD R7, R6, UR6, R7 ;  /* 0x0000000606077c24 */ /* 0x004fc8000f8e0207 */
[----:B0-----:R-:W-:-:S05]  /*0720*/  IMAD.WIDE R2, R7, 0x4, R2 ;  /* 0x0000000407027825 */ /* 0x001fca00078e0202 */
[----:B------:R-:W-:Y:S01]  /*0730*/  STG.E desc[UR4][R2.64], R0 ;  /* 0x0000000002007986 */ /* 0x000fe2000c101904 */
[----:B------:R-:W-:Y:S05]  /*0740*/  EXIT ;  /* 0x000000000000794d */ /* 0x000fea0003800000 */
.L_x_9:
[----:B------:R-:W-:-:S00]  /*0750*/  BRA `(.L_x_9) ;  /* 0xfffffffc00fc7947 */ /* 0x000fc0000383ffff */
[----:B------:R-:W-:-:S00]  /*0760*/  NOP ;  /* 0x0000000000007918 */ /* 0x000fc00000000000 */
        /* <DEDUP_REMOVED lines=9> */
.L_x_10:


//--------------------- .nv.shared._Z12suma2D_SHMEMPfS_ii --------------------------
	.section	.nv.shared._Z12suma2D_SHMEMPfS_ii,"aw",@nobits
	.sectionflags	@""
	.align	4
.nv.shared._Z12suma2D_SHMEMPfS_ii:
	.zero		5120


//--------------------- .nv.shared.reserved.0     --------------------------
	.section	.nv.shared.reserved.0,"aw",@nobits
	.weak		__nv_reservedSMEM_offset_0_alias
	.size		__nv_reservedSMEM_offset_0_alias, 0, 64
	.other		__nv_reservedSMEM_offset_0_alias,@"STO_CUDA_RESERVED_SHARED STV_DEFAULT"
__nv_reservedSMEM_offset_0_alias:
	.zero		0
	.zero		64


//--------------------- .nv.constant0._Z12suma2D_SHMEMPfS_ii --------------------------
	.section	.nv.constant0._Z12suma2D_SHMEMPfS_ii,"a",@progbits
	.sectionflags	@""
	.align	4
.nv.constant0._Z12suma2D_SHMEMPfS_ii:
	.zero		920


//--------------------- SYMBOLS --------------------------

	.type		.nv.reservedSmem.offset0,@object
	.size		.nv.reservedSmem.offset0,0x4
	.type		.nv.reservedSmem.cap,@object
	.size		.nv.reservedSmem.cap,0x4
